	.headerflags	@"EF_CUDA_TEXMODE_UNIFIED EF_CUDA_64BIT_ADDRESS EF_CUDA_ACCELERATORS EF_CUDA_SM90 EF_CUDA_VIRTUAL_SM(EF_CUDA_SM90)"
	.elftype	@"ET_EXEC"


//--------------------- .nv.info                  --------------------------
	.section	.nv.info,"",@"SHT_CUDA_INFO"
	.align	4


	//----- nvinfo : EIATTR_REGCOUNT
	.align		4
        /*0000*/ 	.byte	0x04, 0x2f
        /*0002*/ 	.short	(.L_1 - .L_0)
	.align		4
.L_0:
        /*0004*/ 	.word	index@(triton_poi_fused_convolution_leaky_relu_10)
        /*0008*/ 	.word	0x00000020


	//----- nvinfo : EIATTR_MIN_STACK_SIZE
	.align		4
.L_1:
        /*000c*/ 	.byte	0x04, 0x12
        /*000e*/ 	.short	(.L_3 - .L_2)
	.align		4
.L_2:
        /*0010*/ 	.word	index@(triton_poi_fused_convolution_leaky_relu_10)
        /*0014*/ 	.word	0x00000000


	//----- nvinfo : EIATTR_FRAME_SIZE
	.align		4
.L_3:
        /*0018*/ 	.byte	0x04, 0x11
        /*001a*/ 	.short	(.L_5 - .L_4)
	.align		4
.L_4:
        /*001c*/ 	.word	index@(triton_poi_fused_convolution_leaky_relu_10)
        /*0020*/ 	.word	0x00000000


	//----- nvinfo : EIATTR_MIN_STACK_SIZE
	.align		4
.L_5:
        /*0024*/ 	.byte	0x04, 0x12
        /*0026*/ 	.short	(.L_7 - .L_6)
	.align		4
.L_6:
        /*0028*/ 	.word	index@(triton_poi_fused_convolution_leaky_relu_10)
        /*002c*/ 	.word	0x00000000
.L_7:


//--------------------- .nv.info.triton_poi_fused_convolution_leaky_relu_10 --------------------------
	.section	.nv.info.triton_poi_fused_convolution_leaky_relu_10,"",@"SHT_CUDA_INFO"
	.sectionflags	@""
	.align	4


	//----- nvinfo : EIATTR_CUDA_API_VERSION
	.align		4
        /*0000*/ 	.byte	0x04, 0x37
        /*0002*/ 	.short	(.L_9 - .L_8)
.L_8:
        /*0004*/ 	.word	0x0000007c


	//----- nvinfo : EIATTR_KPARAM_INFO
	.align		4
.L_9:
        /*0008*/ 	.byte	0x04, 0x17
        /*000a*/ 	.short	(.L_11 - .L_10)
.L_10:
        /*000c*/ 	.word	0x00000000
        /*0010*/ 	.short	0x0005
        /*0012*/ 	.short	0x0024
        /*0014*/ 	.byte	0x00, 0xf0, 0x11, 0x00


	//----- nvinfo : EIATTR_KPARAM_INFO
	.align		4
.L_11:
        /*0018*/ 	.byte	0x04, 0x17
        /*001a*/ 	.short	(.L_13 - .L_12)
.L_12:
        /*001c*/ 	.word	0x00000000
        /*0020*/ 	.short	0x0004
        /*0022*/ 	.short	0x0020
        /*0024*/ 	.byte	0x00, 0xf0, 0x11, 0x00


	//----- nvinfo : EIATTR_KPARAM_INFO
	.align		4
.L_13:
        /*0028*/ 	.byte	0x04, 0x17
        /*002a*/ 	.short	(.L_15 - .L_14)
.L_14:
        /*002c*/ 	.word	0x00000000
        /*0030*/ 	.short	0x0003
        /*0032*/ 	.short	0x0018
        /*0034*/ 	.byte	0x00, 0xf4, 0x21, 0x00


	//----- nvinfo : EIATTR_KPARAM_INFO
	.align		4
.L_15:
        /*0038*/ 	.byte	0x04, 0x17
        /*003a*/ 	.short	(.L_17 - .L_16)
.L_16:
        /*003c*/ 	.word	0x00000000
        /*0040*/ 	.short	0x0002
        /*0042*/ 	.short	0x0010
        /*0044*/ 	.byte	0x00, 0xf4, 0x21, 0x00


	//----- nvinfo : EIATTR_KPARAM_INFO
	.align		4
.L_17:
        /*0048*/ 	.byte	0x04, 0x17
        /*004a*/ 	.short	(.L_19 - .L_18)
.L_18:
        /*004c*/ 	.word	0x00000000
        /*0050*/ 	.short	0x0001
        /*0052*/ 	.short	0x0008
        /*0054*/ 	.byte	0x00, 0xf4, 0x21, 0x00


	//----- nvinfo : EIATTR_KPARAM_INFO
	.align		4
.L_19:
        /*0058*/ 	.byte	0x04, 0x17
        /*005a*/ 	.short	(.L_21 - .L_20)
.L_20:
        /*005c*/ 	.word	0x00000000
        /*0060*/ 	.short	0x0000
        /*0062*/ 	.short	0x0000
        /*0064*/ 	.byte	0x00, 0xf4, 0x21, 0x00


	//----- nvinfo : EIATTR_SPARSE_MMA_MASK
	.align		4
.L_21:
        /*0068*/ 	.byte	0x03, 0x50
        /*006a*/ 	.short	0x0000


	//----- nvinfo : EIATTR_MAXREG_COUNT
	.align		4
        /*006c*/ 	.byte	0x03, 0x1b
        /*006e*/ 	.short	0x00ff


	//----- nvinfo : EIATTR_EXIT_INSTR_OFFSETS
	.align		4
        /*0070*/ 	.byte	0x04, 0x1c
        /*0072*/ 	.short	(.L_23 - .L_22)


	//   ....[0]....
.L_22:
        /*0074*/ 	.word	0x000018e0


	//   ....[1]....
        /*0078*/ 	.word	0x00001990


	//----- nvinfo : EIATTR_REQNTID
	.align		4
.L_23:
        /*007c*/ 	.byte	0x04, 0x10
        /*007e*/ 	.short	(.L_25 - .L_24)
.L_24:
        /*0080*/ 	.word	0x00000100
        /*0084*/ 	.word	0x00000001
        /*0088*/ 	.word	0x00000001


	//----- nvinfo : EIATTR_CBANK_PARAM_SIZE
	.align		4
.L_25:
        /*008c*/ 	.byte	0x03, 0x19
        /*008e*/ 	.short	0x0028


	//----- nvinfo : EIATTR_PARAM_CBANK
	.align		4
        /*0090*/ 	.byte	0x04, 0x0a
        /*0092*/ 	.short	(.L_27 - .L_26)
	.align		4
.L_26:
        /*0094*/ 	.word	index@(.nv.constant0.triton_poi_fused_convolution_leaky_relu_10)
        /*0098*/ 	.short	0x0210
        /*009a*/ 	.short	0x0028


	//----- nvinfo : EIATTR_SW_WAR
	.align		4
.L_27:
        /*009c*/ 	.byte	0x04, 0x36
        /*009e*/ 	.short	(.L_29 - .L_28)
.L_28:
        /*00a0*/ 	.word	0x00000008
.L_29:


//--------------------- .nv.callgraph             --------------------------
	.section	.nv.callgraph,"",@"SHT_CUDA_CALLGRAPH"
	.align	4
	.sectionentsize	8
	.align		4
        /*0000*/ 	.word	0x00000000
	.align		4
        /*0004*/ 	.word	0xffffffff
	.align		4
        /*0008*/ 	.word	0x00000000
	.align		4
        /*000c*/ 	.word	0xfffffffe
	.align		4
        /*0010*/ 	.word	0x00000000
	.align		4
        /*0014*/ 	.word	0xfffffffd
	.align		4
        /*0018*/ 	.word	0x00000000
	.align		4
        /*001c*/ 	.word	0xfffffffc


//--------------------- .text.triton_poi_fused_convolution_leaky_relu_10 --------------------------
	.section	.text.triton_poi_fused_convolution_leaky_relu_10,"ax",@progbits
	.sectionflags	@"SHF_BARRIERS=1"
	.align	128
        .global         triton_poi_fused_convolution_leaky_relu_10
        .type           triton_poi_fused_convolution_leaky_relu_10,@function
        .size           triton_poi_fused_convolution_leaky_relu_10,(.L_x_1 - triton_poi_fused_convolution_leaky_relu_10)
        .other          triton_poi_fused_convolution_leaky_relu_10,@"STO_CUDA_ENTRY STV_DEFAULT"
triton_poi_fused_convolution_leaky_relu_10:
.text.triton_poi_fused_convolution_leaky_relu_10:
[----:B------:R-:W0:Y:S01]  /*0000*/  LDC R1, c[0x0][0x28] ;  /* 0x00000a00ff017b82 */ /* 0x000e220000000800 */
[----:B------:R-:W1:Y:S07]  /*0010*/  S2R R21, SR_CTAID.X ;  /* 0x0000000000157919 */ /* 0x000e6e0000002500 */
[----:B------:R-:W2:Y:S01]  /*0020*/  LDC.64 R26, c[0x0][0x218] ;  /* 0x00008600ff1a7b82 */ /* 0x000ea20000000a00 */
[----:B------:R-:W-:Y:S02]  /*0030*/  CS2R R12, SRZ ;  /* 0x00000000000c7805 */ /* 0x000fe4000001ff00 */
[----:B------:R-:W-:Y:S01]  /*0040*/  CS2R R14, SRZ ;  /* 0x00000000000e7805 */ /* 0x000fe2000001ff00 */
[----:B------:R-:W3:Y:S01]  /*0050*/  S2R R2, SR_TID.X ;  /* 0x0000000000027919 */ /* 0x000ee20000002100 */
[----:B------:R-:W-:-:S02]  /*0060*/  CS2R R16, SRZ ;  /* 0x0000000000107805 */ /* 0x000fc4000001ff00 */
[----:B------:R-:W-:Y:S01]  /*0070*/  CS2R R18, SRZ ;  /* 0x0000000000127805 */ /* 0x000fe2000001ff00 */
[----:B------:R-:W-:Y:S01]  /*0080*/  ULDC.64 UR6, c[0x0][0x208] ;  /* 0x0000820000067ab9 */ /* 0x000fe20000000a00 */
[----:B------:R-:W4:Y:S01]  /*0090*/  S2R R20, SR_CTAID.Y ;  /* 0x0000000000147919 */ /* 0x000f220000002600 */
[----:B------:R-:W5:Y:S08]  /*00a0*/  LDC.64 R24, c[0x0][0x210] ;  /* 0x00008400ff187b82 */ /* 0x000f700000000a00 */
[----:B------:R-:W2:Y:S01]  /*00b0*/  S2UR UR5, SR_CgaCtaId ;  /* 0x00000000000579c3 */ /* 0x000ea20000008800 */
[----:B------:R-:W-:-:S02]  /*00c0*/  CS2R R8, SRZ ;  /* 0x0000000000087805 */ /* 0x000fc4000001ff00 */
[----:B------:R-:W-:Y:S01]  /*00d0*/  CS2R R10, SRZ ;  /* 0x00000000000a7805 */ /* 0x000fe2000001ff00 */
[----:B------:R-:W-:Y:S01]  /*00e0*/  UMOV UR4, 0x400 ;  /* 0x0000040000047882 */ /* 0x000fe20000000000 */
[----:B------:R-:W-:Y:S01]  /*00f0*/  ULDC.64 UR8, c[0x0][0x220] ;  /* 0x0000880000087ab9 */ /* 0x000fe20000000a00 */
[----:B-1----:R-:W-:Y:S02]  /*0100*/  IMAD.SHL.U32 R21, R21, 0x40, RZ ;  /* 0x0000004015157824 */ /* 0x002fe400078e00ff */
[----:B---3--:R-:W-:Y:S01]  /*0110*/  IMAD.SHL.U32 R0, R2, 0x10, RZ ;  /* 0x0000001002007824 */ /* 0x008fe200078e00ff */
[----:B------:R-:W-:Y:S01]  /*0120*/  SHF.R.U32.HI R3, RZ, 0x2, R2 ;  /* 0x00000002ff037819 */ /* 0x000fe20000011602 */
[----:B----4-:R-:W-:-:S03]  /*0130*/  IMAD.SHL.U32 R20, R20, 0x40, RZ ;  /* 0x0000004014147824 */ /* 0x010fc600078e00ff */
[----:B------:R-:W-:Y:S02]  /*0140*/  SGXT.U32 R3, R3, 0x6 ;  /* 0x000000060303781a */ /* 0x000fe40000000000 */
[----:B------:R-:W-:Y:S02]  /*0150*/  LOP3.LUT R0, R21, 0x30, R0, 0xf8, !PT ;  /* 0x0000003015007812 */ /* 0x000fe400078ef800 */
[----:B------:R-:W-:Y:S02]  /*0160*/  LOP3.LUT R3, R20, R3, RZ, 0xfc, !PT ;  /* 0x0000000314037212 */ /* 0x000fe400078efcff */
[C---:B------:R-:W-:Y:S01]  /*0170*/  ISETP.GE.AND P3, PT, R0.reuse, 0x100, PT ;  /* 0x000001000000780c */ /* 0x040fe20003f66270 */
[----:B--2---:R-:W-:-:S03]  /*0180*/  IMAD.WIDE R26, R0, 0x4, R26 ;  /* 0x00000004001a7825 */ /* 0x004fc600078e021a */
[C---:B------:R-:W-:Y:S01]  /*0190*/  ISETP.LT.AND P1, PT, R3.reuse, 0x24, !P3 ;  /* 0x000000240300780c */ /* 0x040fe20005f21270 */
[----:B------:R-:W-:-:S04]  /*01a0*/  IMAD R3, R3, 0x100, R0 ;  /* 0x0000010003037824 */ /* 0x000fc800078e0200 */
[----:B-----5:R-:W-:-:S04]  /*01b0*/  IMAD.WIDE R4, R3, 0x4, R24 ;  /* 0x0000000403047825 */ /* 0x020fc800078e0218 */
[----:B------:R-:W2:Y:S04]  /*01c0*/  @!P3 LDG.E.EL.128 R16, desc[UR6][R26.64] ;  /* 0x000000061a10b981 */ /* 0x000ea8000c2e1d00 */
[----:B------:R1:W2:Y:S01]  /*01d0*/  @P1 LDG.E.EL.128 R12, desc[UR6][R4.64] ;  /* 0x00000006040c1981 */ /* 0x0002a2000c2e1d00 */
[----:B------:R-:W-:Y:S01]  /*01e0*/  VIADD R23, R3, 0x4 ;  /* 0x0000000403177836 */ /* 0x000fe20000000000 */
[----:B------:R-:W3:Y:S03]  /*01f0*/  S2R R0, SR_TID.X ;  /* 0x0000000000007919 */ /* 0x000ee60000002100 */
[----:B------:R-:W-:Y:S01]  /*0200*/  IMAD.WIDE R22, R23, 0x4, R24 ;  /* 0x0000000417167825 */ /* 0x000fe200078e0218 */
[----:B-1----:R-:W-:-:S04]  /*0210*/  CS2R R4, SRZ ;  /* 0x0000000000047805 */ /* 0x002fc8000001ff00 */
[----:B------:R1:W4:Y:S01]  /*0220*/  @P1 LDG.E.EL.128 R8, desc[UR6][R22.64] ;  /* 0x0000000616081981 */ /* 0x000322000c2e1d00 */
[----:B0-----:R-:W-:Y:S01]  /*0230*/  UPRMT UR4, UR5, 0x654, UR4 ;  /* 0x0000065405047896 */ /* 0x001fe20008000004 */
[----:B------:R-:W-:Y:S02]  /*0240*/  VIADD R29, R3, 0x8 ;  /* 0x00000008031d7836 */ /* 0x000fe40000000000 */
[----:B---3--:R-:W-:Y:S02]  /*0250*/  IMAD.SHL.U32 R7, R0, 0x40, RZ ;  /* 0x0000004000077824 */ /* 0x008fe400078e00ff */
[----:B------:R-:W-:Y:S01]  /*0260*/  IMAD.WIDE R28, R29, 0x4, R24 ;  /* 0x000000041d1c7825 */ /* 0x000fe200078e0218 */
[----:B--2---:R-:W-:-:S03]  /*0270*/  FSETP.GT.AND P4, PT, R13, -R17, PT ;  /* 0x800000110d00720b */ /* 0x004fc60003f84000 */
[----:B------:R-:W-:Y:S01]  /*0280*/  FADD R13, R17, R13 ;  /* 0x0000000d110d7221 */ /* 0x000fe20000000000 */
[----:B------:R-:W-:Y:S02]  /*0290*/  LOP3.LUT R17, R7, 0x3fc0, RZ, 0xc0, !PT ;  /* 0x00003fc007117812 */ /* 0x000fe400078ec0ff */
[----:B------:R-:W-:Y:S02]  /*02a0*/  CS2R R6, SRZ ;  /* 0x0000000000067805 */ /* 0x000fe4000001ff00 */
[----:B------:R-:W-:Y:S01]  /*02b0*/  FSETP.GT.AND P6, PT, R12, -R16, PT ;  /* 0x800000100c00720b */ /* 0x000fe20003fc4000 */
[----:B------:R-:W-:Y:S01]  /*02c0*/  FADD R12, R16, R12 ;  /* 0x0000000c100c7221 */ /* 0x000fe20000000000 */
[----:B------:R-:W-:Y:S02]  /*02d0*/  FSETP.GT.AND P0, PT, R15, -R19, PT ;  /* 0x800000130f00720b */ /* 0x000fe40003f04000 */
[----:B------:R-:W4:Y:S01]  /*02e0*/  @!P3 LDG.E.EL.128 R4, desc[UR6][R26.64+0x10] ;  /* 0x000010061a04b981 */ /* 0x000f22000c2e1d00 */
[----:B------:R-:W-:Y:S01]  /*02f0*/  LOP3.LUT R16, R0, 0xfc, RZ, 0xc0, !PT ;  /* 0x000000fc00107812 */ /* 0x000fe200078ec0ff */
[----:B------:R-:W-:Y:S01]  /*0300*/  FADD R15, R19, R15 ;  /* 0x0000000f130f7221 */ /* 0x000fe20000000000 */
[----:B------:R-:W-:-:S02]  /*0310*/  @!P4 FMUL R13, R13, 0.0099999997764825820923 ;  /* 0x3c23d70a0d0dc820 */ /* 0x000fc40000400000 */
[----:B-1----:R-:W-:-:S04]  /*0320*/  IADD3 R22, R17, UR4, R16 ;  /* 0x0000000411167c10 */ /* 0x002fc8000fffe010 */
[----:B------:R-:W-:Y:S02]  /*0330*/  @!P6 FMUL R12, R12, 0.0099999997764825820923 ;  /* 0x3c23d70a0c0ce820 */ /* 0x000fe40000400000 */
[----:B------:R-:W-:Y:S01]  /*0340*/  @!P0 FMUL R15, R15, 0.0099999997764825820923 ;  /* 0x3c23d70a0f0f8820 */ /* 0x000fe20000400000 */
[----:B------:R-:W-:Y:S01]  /*0350*/  FSETP.GT.AND P5, PT, R14, -R18, PT ;  /* 0x800000120e00720b */ /* 0x000fe20003fa4000 */
[----:B------:R-:W-:Y:S01]  /*0360*/  FADD R23, R18, R14 ;  /* 0x0000000e12177221 */ /* 0x000fe20000000000 */
[----:B------:R-:W-:Y:S01]  /*0370*/  STS [R22], R12 ;  /* 0x0000000c16007388 */ /* 0x000fe20000000800 */
[----:B------:R-:W-:Y:S02]  /*0380*/  CS2R R16, SRZ ;  /* 0x0000000000107805 */ /* 0x000fe4000001ff00 */
[----:B------:R-:W-:Y:S01]  /*0390*/  CS2R R18, SRZ ;  /* 0x0000000000127805 */ /* 0x000fe2000001ff00 */
[----:B------:R0:W-:Y:S04]  /*03a0*/  STS [R22+0x4], R13 ;  /* 0x0000040d16007388 */ /* 0x0001e80000000800 */
[----:B------:R1:W-:Y:S04]  /*03b0*/  STS [R22+0xc], R15 ;  /* 0x00000c0f16007388 */ /* 0x0003e80000000800 */
[----:B------:R2:W3:Y:S01]  /*03c0*/  @P1 LDG.E.EL.128 R16, desc[UR6][R28.64] ;  /* 0x000000061c101981 */ /* 0x0004e2000c2e1d00 */
[----:B0-----:R-:W-:-:S02]  /*03d0*/  CS2R R12, SRZ ;  /* 0x00000000000c7805 */ /* 0x001fc4000001ff00 */
[----:B-1----:R-:W-:-:S06]  /*03e0*/  CS2R R14, SRZ ;  /* 0x00000000000e7805 */ /* 0x002fcc000001ff00 */
[----:B------:R-:W3:Y:S01]  /*03f0*/  @!P3 LDG.E.EL.128 R12, desc[UR6][R26.64+0x20] ;  /* 0x000020061a0cb981 */ /* 0x000ee2000c2e1d00 */
[----:B--2---:R-:W-:Y:S01]  /*0400*/  SEL R29, RZ, 0x1, !P4 ;  /* 0x00000001ff1d7807 */ /* 0x004fe20006000000 */
[----:B------:R-:W-:-:S05]  /*0410*/  @!P5 FMUL R23, R23, 0.0099999997764825820923 ;  /* 0x3c23d70a1717d820 */ /* 0x000fca0000400000 */
[----:B------:R0:W-:Y:S02]  /*0420*/  STS [R22+0x8], R23 ;  /* 0x0000081716007388 */ /* 0x0001e40000000800 */
[----:B0-----:R-:W-:Y:S02]  /*0430*/  SEL R23, RZ, 0x1, !P0 ;  /* 0x00000001ff177807 */ /* 0x001fe40004000000 */
[----:B----4-:R-:W-:Y:S01]  /*0440*/  FSETP.GT.AND P2, PT, R8, -R4, PT ;  /* 0x800000040800720b */ /* 0x010fe20003f44000 */
[----:B------:R-:W-:Y:S01]  /*0450*/  FADD R4, R4, R8 ;  /* 0x0000000804047221 */ /* 0x000fe20000000000 */
[----:B------:R-:W-:Y:S02]  /*0460*/  SEL R8, RZ, 0x1, !P6 ;  /* 0x00000001ff087807 */ /* 0x000fe40007000000 */
[----:B------:R-:W-:Y:S02]  /*0470*/  FSETP.GT.AND P6, PT, R9, -R5, PT ;  /* 0x800000050900720b */ /* 0x000fe40003fc4000 */
[----:B------:R-:W-:Y:S01]  /*0480*/  FSETP.GT.AND P4, PT, R10, -R6, PT ;  /* 0x800000060a00720b */ /* 0x000fe20003f84000 */
[----:B------:R-:W-:Y:S01]  /*0490*/  FADD R10, R6, R10 ;  /* 0x0000000a060a7221 */ /* 0x000fe20000000000 */
[----:B------:R-:W-:-:S02]  /*04a0*/  SEL R6, RZ, 0x1, !P5 ;  /* 0x00000001ff067807 */ /* 0x000fc40006800000 */
[----:B------:R-:W-:Y:S01]  /*04b0*/  FSETP.GT.AND P5, PT, R11, -R7, PT ;  /* 0x800000070b00720b */ /* 0x000fe20003fa4000 */
[----:B------:R-:W-:Y:S01]  /*04c0*/  FADD R9, R5, R9 ;  /* 0x0000000905097221 */ /* 0x000fe20000000000 */
[----:B------:R-:W-:Y:S01]  /*04d0*/  FADD R11, R7, R11 ;  /* 0x0000000b070b7221 */ /* 0x000fe20000000000 */
[----:B------:R-:W-:Y:S01]  /*04e0*/  @!P2 FMUL R4, R4, 0.0099999997764825820923 ;  /* 0x3c23d70a0404a820 */ /* 0x000fe20000400000 */
[----:B------:R-:W-:-:S03]  /*04f0*/  SEL R5, RZ, 0x1, !P2 ;  /* 0x00000001ff057807 */ /* 0x000fc60005000000 */
[----:B------:R-:W-:Y:S01]  /*0500*/  @!P6 FMUL R9, R9, 0.0099999997764825820923 ;  /* 0x3c23d70a0909e820 */ /* 0x000fe20000400000 */
[----:B------:R-:W-:Y:S01]  /*0510*/  PRMT R29, R8, 0x3340, R29 ;  /* 0x00003340081d7816 */ /* 0x000fe2000000001d */
[----:B------:R-:W-:Y:S01]  /*0520*/  @!P4 FMUL R10, R10, 0.0099999997764825820923 ;  /* 0x3c23d70a0a0ac820 */ /* 0x000fe20000400000 */
[----:B------:R-:W-:Y:S02]  /*0530*/  SEL R28, RZ, 0x1, !P6 ;  /* 0x00000001ff1c7807 */ /* 0x000fe40007000000 */
[----:B------:R0:W-:Y:S01]  /*0540*/  STS [R22+0x14], R9 ;  /* 0x0000140916007388 */ /* 0x0001e20000000800 */
[----:B------:R-:W-:Y:S01]  /*0550*/  @!P5 FMUL R11, R11, 0.0099999997764825820923 ;  /* 0x3c23d70a0b0bd820 */ /* 0x000fe20000400000 */
[----:B------:R-:W-:Y:S02]  /*0560*/  SEL R8, RZ, 0x1, !P4 ;  /* 0x00000001ff087807 */ /* 0x000fe40006000000 */
[----:B------:R-:W-:Y:S01]  /*0570*/  PRMT R23, R6, 0x3340, R23 ;  /* 0x0000334006177816 */ /* 0x000fe20000000017 */
[----:B------:R1:W-:Y:S01]  /*0580*/  STS [R22+0x10], R4 ;  /* 0x0000100416007388 */ /* 0x0003e20000000800 */
[----:B------:R-:W-:Y:S01]  /*0590*/  PRMT R28, R5, 0x3340, R28 ;  /* 0x00003340051c7816 */ /* 0x000fe2000000001c */
[----:B0-----:R-:W-:Y:S01]  /*05a0*/  VIADD R9, R3, 0xc ;  /* 0x0000000c03097836 */ /* 0x001fe20000000000 */
[----:B---3--:R-:W-:Y:S01]  /*05b0*/  FSETP.GT.AND P2, PT, R17, -R13, PT ;  /* 0x8000000d1100720b */ /* 0x008fe20003f44000 */
[----:B------:R-:W-:Y:S01]  /*05c0*/  FADD R13, R13, R17 ;  /* 0x000000110d0d7221 */ /* 0x000fe20000000000 */
[----:B------:R-:W-:Y:S01]  /*05d0*/  SEL R17, RZ, 0x1, !P5 ;  /* 0x00000001ff117807 */ /* 0x000fe20006800000 */
[----:B------:R-:W-:Y:S01]  /*05e0*/  STS [R22+0x18], R10 ;  /* 0x0000180a16007388 */ /* 0x000fe20000000800 */
[----:B------:R-:W-:Y:S01]  /*05f0*/  IMAD.WIDE R24, R9, 0x4, R24 ;  /* 0x0000000409187825 */ /* 0x000fe200078e0218 */
[----:B-1----:R-:W-:-:S02]  /*0600*/  CS2R R4, SRZ ;  /* 0x0000000000047805 */ /* 0x002fc4000001ff00 */
[----:B------:R-:W-:Y:S01]  /*0610*/  PRMT R17, R8, 0x3340, R17 ;  /* 0x0000334008117816 */ /* 0x000fe20000000011 */
[----:B------:R0:W-:Y:S01]  /*0620*/  STS [R22+0x1c], R11 ;  /* 0x00001c0b16007388 */ /* 0x0001e20000000800 */
[----:B------:R-:W-:Y:S02]  /*0630*/  CS2R R6, SRZ ;  /* 0x0000000000067805 */ /* 0x000fe4000001ff00 */
[----:B------:R-:W-:-:S04]  /*0640*/  CS2R R8, SRZ ;  /* 0x0000000000087805 */ /* 0x000fc8000001ff00 */
[----:B------:R-:W2:Y:S01]  /*0650*/  @!P3 LDG.E.EL.128 R4, desc[UR6][R26.64+0x30] ;  /* 0x000030061a04b981 */ /* 0x000ea2000c2e1d00 */
[----:B0-----:R-:W-:-:S06]  /*0660*/  CS2R R10, SRZ ;  /* 0x00000000000a7805 */ /* 0x001fcc000001ff00 */
[----:B------:R0:W2:Y:S01]  /*0670*/  @P1 LDG.E.EL.128 R8, desc[UR6][R24.64] ;  /* 0x0000000618081981 */ /* 0x0000a2000c2e1d00 */
[----:B------:R-:W-:Y:S02]  /*0680*/  FSETP.GT.AND P3, PT, R19, -R15, PT ;  /* 0x8000000f1300720b */ /* 0x000fe40003f64000 */
[----:B------:R-:W-:Y:S01]  /*0690*/  FSETP.GT.AND P4, PT, R18, -R14, PT ;  /* 0x8000000e1200720b */ /* 0x000fe20003f84000 */
[----:B------:R-:W-:Y:S01]  /*06a0*/  FADD R15, R15, R19 ;  /* 0x000000130f0f7221 */ /* 0x000fe20000000000 */
[----:B------:R-:W-:Y:S01]  /*06b0*/  FSETP.GT.AND P0, PT, R16, -R12, PT ;  /* 0x8000000c1000720b */ /* 0x000fe20003f04000 */
[----:B------:R-:W-:Y:S01]  /*06c0*/  FADD R14, R14, R18 ;  /* 0x000000120e0e7221 */ /* 0x000fe20000000000 */
[----:B------:R-:W-:Y:S01]  /*06d0*/  FADD R12, R12, R16 ;  /* 0x000000100c0c7221 */ /* 0x000fe20000000000 */
[----:B------:R-:W-:Y:S02]  /*06e0*/  SEL R18, RZ, 0x1, !P2 ;  /* 0x00000001ff127807 */ /* 0x000fe40005000000 */
[----:B------:R-:W-:-:S02]  /*06f0*/  SEL R19, RZ, 0x1, !P0 ;  /* 0x00000001ff137807 */ /* 0x000fc40004000000 */
[----:B------:R-:W-:Y:S02]  /*0700*/  SEL R16, RZ, 0x1, !P3 ;  /* 0x00000001ff107807 */ /* 0x000fe40005800000 */
[----:B------:R-:W-:Y:S01]  /*0710*/  @!P3 FMUL R15, R15, 0.0099999997764825820923 ;  /* 0x3c23d70a0f0fb820 */ /* 0x000fe20000400000 */
[----:B------:R-:W-:Y:S01]  /*0720*/  PRMT R18, R19, 0x3340, R18 ;  /* 0x0000334013127816 */ /* 0x000fe20000000012 */
[----:B------:R-:W-:Y:S01]  /*0730*/  @!P4 FMUL R14, R14, 0.0099999997764825820923 ;  /* 0x3c23d70a0e0ec820 */ /* 0x000fe20000400000 */
[----:B------:R-:W-:Y:S02]  /*0740*/  SHF.R.U32.HI R19, RZ, 0x6, R2 ;  /* 0x00000006ff137819 */ /* 0x000fe40000011602 */
[----:B0-----:R-:W-:Y:S02]  /*0750*/  SEL R25, RZ, 0x1, !P4 ;  /* 0x00000001ff197807 */ /* 0x001fe40006000000 */
[----:B------:R-:W-:Y:S02]  /*0760*/  LOP3.LUT R21, R21, 0x3f, R2, 0xf8, !PT ;  /* 0x0000003f15157812 */ /* 0x000fe400078ef802 */
[----:B------:R-:W-:-:S02]  /*0770*/  LOP3.LUT R2, R20, 0x3, R19, 0xf8, !PT ;  /* 0x0000000314027812 */ /* 0x000fc400078ef813 */
[----:B------:R-:W-:Y:S01]  /*0780*/  PRMT R19, R25, 0x3340, R16 ;  /* 0x0000334019137816 */ /* 0x000fe20000000010 */
[----:B------:R-:W-:Y:S01]  /*0790*/  @!P0 FMUL R12, R12, 0.0099999997764825820923 ;  /* 0x3c23d70a0c0c8820 */ /* 0x000fe20000400000 */
[----:B------:R-:W-:Y:S01]  /*07a0*/  @!P2 FMUL R13, R13, 0.0099999997764825820923 ;  /* 0x3c23d70a0d0da820 */ /* 0x000fe20000400000 */
[----:B------:R-:W-:Y:S02]  /*07b0*/  PRMT R16, R29, 0x5410, R23 ;  /* 0x000054101d107816 */ /* 0x000fe40000000017 */
[----:B------:R-:W-:Y:S02]  /*07c0*/  PRMT R18, R18, 0x5410, R19 ;  /* 0x0000541012127816 */ /* 0x000fe40000000013 */
[----:B------:R-:W-:Y:S01]  /*07d0*/  PRMT R17, R28, 0x5410, R17 ;  /* 0x000054101c117816 */ /* 0x000fe20000000011 */
[----:B------:R-:W-:Y:S04]  /*07e0*/  STS [R22+0x20], R12 ;  /* 0x0000200c16007388 */ /* 0x000fe80000000800 */
[----:B------:R-:W-:Y:S04]  /*07f0*/  STS [R22+0x24], R13 ;  /* 0x0000240d16007388 */ /* 0x000fe80000000800 */
[----:B------:R0:W-:Y:S04]  /*0800*/  STS [R22+0x28], R14 ;  /* 0x0000280e16007388 */ /* 0x0001e80000000800 */
[----:B------:R1:W-:Y:S01]  /*0810*/  STS [R22+0x2c], R15 ;  /* 0x00002c0f16007388 */ /* 0x0003e20000000800 */
[----:B0-----:R-:W-:-:S04]  /*0820*/  LOP3.LUT R14, R0, 0xff, RZ, 0xc0, !PT ;  /* 0x000000ff000e7812 */ /* 0x001fc800078ec0ff */
[C---:B------:R-:W-:Y:S02]  /*0830*/  LOP3.LUT R13, R14.reuse, 0x100, RZ, 0xfc, !PT ;  /* 0x000001000e0d7812 */ /* 0x040fe400078efcff */
[----:B------:R-:W-:Y:S02]  /*0840*/  ISETP.GE.AND P0, PT, R21, 0x100, PT ;  /* 0x000001001500780c */ /* 0x000fe40003f06270 */
[----:B------:R-:W-:Y:S02]  /*0850*/  LOP3.LUT R24, R14, 0x600, RZ, 0xfc, !PT ;  /* 0x000006000e187812 */ /* 0x000fe400078efcff */
[----:B------:R-:W-:Y:S02]  /*0860*/  ISETP.LT.AND P2, PT, R20, RZ, !P0 ;  /* 0x000000ff1400720c */ /* 0x000fe40004741270 */
[----:B------:R-:W-:Y:S02]  /*0870*/  LOP3.LUT R20, R14, 0x500, RZ, 0xfc, !PT ;  /* 0x000005000e147812 */ /* 0x000fe400078efcff */
[----:B------:R-:W-:-:S04]  /*0880*/  SHF.R.U32.HI R24, RZ, 0x4, R24 ;  /* 0x00000004ff187819 */ /* 0x000fc80000011618 */
[----:B------:R-:W-:-:S05]  /*0890*/  LOP3.LUT R24, R24, 0x6c, RZ, 0xc0, !PT ;  /* 0x0000006c18187812 */ /* 0x000fca00078ec0ff */
[----:B------:R-:W-:-:S04]  /*08a0*/  VIADD R29, R24, UR4 ;  /* 0x00000004181d7c36 */ /* 0x000fc80008000000 */
[----:B------:R-:W-:Y:S01]  /*08b0*/  IMAD R29, R14, 0x4, R29 ;  /* 0x000000040e1d7824 */ /* 0x000fe200078e021d */
[----:B--2---:R-:W-:Y:S02]  /*08c0*/  FSETP.GT.AND P3, PT, R11, -R7, PT ;  /* 0x800000070b00720b */ /* 0x004fe40003f64000 */
[----:B------:R-:W-:Y:S02]  /*08d0*/  FSETP.GT.AND P5, PT, R8, -R4, PT ;  /* 0x800000040800720b */ /* 0x000fe40003fa4000 */
[----:B------:R-:W-:Y:S02]  /*08e0*/  FSETP.GT.AND P6, PT, R9, -R5, PT ;  /* 0x800000050900720b */ /* 0x000fe40003fc4000 */
[----:B------:R-:W-:Y:S01]  /*08f0*/  FSETP.GT.AND P4, PT, R10, -R6, PT ;  /* 0x800000060a00720b */ /* 0x000fe20003f84000 */
[----:B------:R-:W-:Y:S01]  /*0900*/  FADD R25, R4, R8 ;  /* 0x0000000804197221 */ /* 0x000fe20000000000 */
[----:B------:R-:W-:Y:S01]  /*0910*/  FADD R9, R5, R9 ;  /* 0x0000000905097221 */ /* 0x000fe20000000000 */
[----:B------:R-:W-:Y:S01]  /*0920*/  FADD R27, R6, R10 ;  /* 0x0000000a061b7221 */ /* 0x000fe20000000000 */
[----:B------:R-:W-:Y:S01]  /*0930*/  FADD R7, R7, R11 ;  /* 0x0000000b07077221 */ /* 0x000fe20000000000 */
[----:B------:R-:W-:-:S02]  /*0940*/  SEL R11, RZ, 0x1, !P5 ;  /* 0x00000001ff0b7807 */ /* 0x000fc40006800000 */
[----:B------:R-:W-:Y:S02]  /*0950*/  SEL R8, RZ, 0x1, !P6 ;  /* 0x00000001ff087807 */ /* 0x000fe40007000000 */
[----:B------:R-:W-:Y:S02]  /*0960*/  SEL R6, RZ, 0x1, !P4 ;  /* 0x00000001ff067807 */ /* 0x000fe40006000000 */
[----:B------:R-:W-:Y:S01]  /*0970*/  SEL R5, RZ, 0x1, !P3 ;  /* 0x00000001ff057807 */ /* 0x000fe20005800000 */
[----:B------:R-:W-:Y:S01]  /*0980*/  @!P3 FMUL R7, R7, 0.0099999997764825820923 ;  /* 0x3c23d70a0707b820 */ /* 0x000fe20000400000 */
[----:B------:R-:W-:Y:S02]  /*0990*/  IADD3 R4, P3, R3, UR8, RZ ;  /* 0x0000000803047c10 */ /* 0x000fe4000ff7e0ff */
[----:B------:R-:W-:Y:S02]  /*09a0*/  PRMT R11, R11, 0x3340, R8 ;  /* 0x000033400b0b7816 */ /* 0x000fe40000000008 */
[----:B------:R-:W-:Y:S01]  /*09b0*/  PRMT R6, R6, 0x3340, R5 ;  /* 0x0000334006067816 */ /* 0x000fe20000000005 */
[----:B------:R-:W-:Y:S01]  /*09c0*/  @!P5 FMUL R25, R25, 0.0099999997764825820923 ;  /* 0x3c23d70a1919d820 */ /* 0x000fe20000400000 */
[----:B------:R-:W-:Y:S01]  /*09d0*/  @!P6 FMUL R9, R9, 0.0099999997764825820923 ;  /* 0x3c23d70a0909e820 */ /* 0x000fe20000400000 */
[----:B------:R-:W-:Y:S01]  /*09e0*/  @!P4 FMUL R27, R27, 0.0099999997764825820923 ;  /* 0x3c23d70a1b1bc820 */ /* 0x000fe20000400000 */
[----:B------:R-:W-:-:S02]  /*09f0*/  LEA.HI.X.SX32 R5, R3, UR9, 0x1, P3 ;  /* 0x0000000903057c11 */ /* 0x000fc400098f0eff */
[----:B------:R-:W-:Y:S01]  /*0a00*/  PRMT R19, R11, 0x5410, R6 ;  /* 0x000054100b137816 */ /* 0x000fe20000000006 */
[----:B------:R-:W-:Y:S04]  /*0a10*/  STS [R22+0x30], R25 ;  /* 0x0000301916007388 */ /* 0x000fe80000000800 */
[----:B------:R-:W-:Y:S04]  /*0a20*/  STS [R22+0x34], R9 ;  /* 0x0000340916007388 */ /* 0x000fe80000000800 */
[----:B------:R-:W-:Y:S04]  /*0a30*/  STS [R22+0x38], R27 ;  /* 0x0000381b16007388 */ /* 0x000fe80000000800 */
[----:B------:R0:W-:Y:S04]  /*0a40*/  STS [R22+0x3c], R7 ;  /* 0x00003c0716007388 */ /* 0x0001e80000000800 */
[----:B------:R2:W-:Y:S01]  /*0a50*/  @P1 STG.E.128 desc[UR6][R4.64], R16 ;  /* 0x0000001004001986 */ /* 0x0005e2000c101d06 */
[----:B------:R-:W-:Y:S01]  /*0a60*/  BAR.SYNC.DEFER_BLOCKING 0x0 ;  /* 0x0000000000007b1d */ /* 0x000fe20000010000 */
[----:B------:R-:W-:-:S02]  /*0a70*/  SHF.R.U32.HI R8, RZ, 0x4, R0 ;  /* 0x00000004ff087819 */ /* 0x000fc40000011600 */
[----:B------:R-:W-:Y:S02]  /*0a80*/  LOP3.LUT R0, R2, 0x4, RZ, 0xfc, !PT ;  /* 0x0000000402007812 */ /* 0x000fe400078efcff */
[----:B------:R-:W-:-:S03]  /*0a90*/  LOP3.LUT R8, R8, 0xc, RZ, 0xc0, !PT ;  /* 0x0000000c08087812 */ /* 0x000fc600078ec0ff */
[----:B-1----:R-:W-:-:S04]  /*0aa0*/  IMAD.HI R15, R0, 0x38e38e39, RZ ;  /* 0x38e38e39000f7827 */ /* 0x002fc800078e02ff */
[----:B------:R-:W-:Y:S01]  /*0ab0*/  VIADD R3, R8, UR4 ;  /* 0x0000000408037c36 */ /* 0x000fe20008000000 */
[----:B------:R-:W-:Y:S02]  /*0ac0*/  SHF.R.S32.HI R12, RZ, 0x1, R15 ;  /* 0x00000001ff0c7819 */ /* 0x000fe4000001140f */
[----:B------:R-:W-:Y:S01]  /*0ad0*/  LOP3.LUT R10, R2, 0x10, RZ, 0xfc, !PT ;  /* 0x00000010020a7812 */ /* 0x000fe200078efcff */
[----:B------:R-:W-:Y:S01]  /*0ae0*/  IMAD R3, R14, 0x4, R3 ;  /* 0x000000040e037824 */ /* 0x000fe200078e0203 */
[C---:B0-----:R-:W-:Y:S01]  /*0af0*/  LOP3.LUT R22, R2.reuse, 0xc, RZ, 0xfc, !PT ;  /* 0x0000000c02167812 */ /* 0x041fe200078efcff */
[C---:B------:R-:W-:Y:S01]  /*0b00*/  IMAD.HI R7, R2.reuse, 0x38e38e39, RZ ;  /* 0x38e38e3902077827 */ /* 0x040fe200078e02ff */
[----:B------:R-:W-:Y:S01]  /*0b10*/  LEA.HI R15, R15, R12, RZ, 0x1 ;  /* 0x0000000c0f0f7211 */ /* 0x000fe200078f08ff */
[----:B--2---:R-:W0:Y:S01]  /*0b20*/  LDC.64 R4, c[0x0][0x228] ;  /* 0x00008a00ff047b82 */ /* 0x004e220000000a00 */
[----:B------:R-:W-:Y:S01]  /*0b30*/  LOP3.LUT R12, R2, 0x14, RZ, 0xfc, !PT ;  /* 0x00000014020c7812 */ /* 0x000fe200078efcff */
[----:B------:R-:W-:Y:S01]  /*0b40*/  IMAD.HI R17, R22, 0x38e38e39, RZ ;  /* 0x38e38e3916117827 */ /* 0x000fe200078e02ff */
[----:B------:R-:W1:Y:S03]  /*0b50*/  LDS R3, [R3] ;  /* 0x0000000003037984 */ /* 0x000e660000000800 */
[----:B------:R-:W-:Y:S01]  /*0b60*/  IMAD.HI R11, R10, 0x38e38e39, RZ ;  /* 0x38e38e390a0b7827 */ /* 0x000fe200078e02ff */
[----:B------:R-:W-:Y:S01]  /*0b70*/  LOP3.LUT R6, R2, 0x8, RZ, 0xfc, !PT ;  /* 0x0000000802067812 */ /* 0x000fe200078efcff */
[----:B------:R-:W-:Y:S01]  /*0b80*/  LDS R29, [R29+0x1800] ;  /* 0x001800001d1d7984 */ /* 0x000fe20000000800 */
[----:B------:R-:W-:Y:S01]  /*0b90*/  SHF.R.S32.HI R16, RZ, 0x1, R17 ;  /* 0x00000001ff107819 */ /* 0x000fe20000011411 */
[----:B------:R-:W-:Y:S01]  /*0ba0*/  IMAD.HI R9, R12, 0x38e38e39, RZ ;  /* 0x38e38e390c097827 */ /* 0x000fe200078e02ff */
[----:B------:R-:W-:-:S02]  /*0bb0*/  SHF.R.S32.HI R18, RZ, 0x1, R11 ;  /* 0x00000001ff127819 */ /* 0x000fc4000001140b */
[----:B------:R-:W-:Y:S01]  /*0bc0*/  SHF.R.S32.HI R8, RZ, 0x1, R7 ;  /* 0x00000001ff087819 */ /* 0x000fe20000011407 */
[----:B------:R-:W-:Y:S01]  /*0bd0*/  IMAD.HI R19, R6, 0x38e38e39, RZ ;  /* 0x38e38e3906137827 */ /* 0x000fe200078e02ff */
[----:B------:R-:W-:Y:S02]  /*0be0*/  LEA.HI R17, R17, R16, RZ, 0x1 ;  /* 0x0000001011117211 */ /* 0x000fe400078f08ff */
[----:B------:R-:W-:Y:S02]  /*0bf0*/  LEA.HI R11, R11, R18, RZ, 0x1 ;  /* 0x000000120b0b7211 */ /* 0x000fe400078f08ff */
[----:B------:R-:W-:Y:S02]  /*0c00*/  SHF.R.S32.HI R16, RZ, 0x1, R9 ;  /* 0x00000001ff107819 */ /* 0x000fe40000011409 */
[----:B------:R-:W-:Y:S02]  /*0c10*/  SHF.R.U32.HI R18, RZ, 0x4, R13 ;  /* 0x00000004ff127819 */ /* 0x000fe4000001160d */
[----:B------:R-:W-:-:S02]  /*0c20*/  LEA.HI R7, R7, R8, RZ, 0x1 ;  /* 0x0000000807077211 */ /* 0x000fc400078f08ff */
[----:B------:R-:W-:Y:S02]  /*0c30*/  LOP3.LUT R13, R2, 0x18, RZ, 0xfc, !PT ;  /* 0x00000018020d7812 */ /* 0x000fe400078efcff */
[----:B------:R-:W-:Y:S02]  /*0c40*/  SHF.R.S32.HI R8, RZ, 0x1, R19 ;  /* 0x00000001ff087819 */ /* 0x000fe40000011413 */
[----:B------:R-:W-:Y:S02]  /*0c50*/  LEA.HI R9, R9, R16, RZ, 0x1 ;  /* 0x0000001009097211 */ /* 0x000fe400078f08ff */
[----:B------:R-:W-:Y:S01]  /*0c60*/  LOP3.LUT R16, R18, 0x1c, RZ, 0xc0, !PT ;  /* 0x0000001c12107812 */ /* 0x000fe200078ec0ff */
[----:B------:R-:W-:Y:S01]  /*0c70*/  IMAD.HI R18, R13, 0x38e38e39, RZ ;  /* 0x38e38e390d127827 */ /* 0x000fe200078e02ff */
[----:B------:R-:W-:-:S03]  /*0c80*/  LEA.HI R19, R19, R8, RZ, 0x1 ;  /* 0x0000000813137211 */ /* 0x000fc600078f08ff */
[----:B------:R-:W-:Y:S02]  /*0c90*/  IMAD R8, R7, -0x9, R2 ;  /* 0xfffffff707087824 */ /* 0x000fe400078e0202 */
[----:B------:R-:W-:Y:S01]  /*0ca0*/  VIADD R25, R16, UR4 ;  /* 0x0000000410197c36 */ /* 0x000fe20008000000 */
[----:B------:R-:W-:Y:S01]  /*0cb0*/  SHF.R.S32.HI R23, RZ, 0x1, R18 ;  /* 0x00000001ff177819 */ /* 0x000fe20000011412 */
[----:B------:R-:W-:Y:S02]  /*0cc0*/  IMAD R16, R15, -0x9, R0 ;  /* 0xfffffff70f107824 */ /* 0x000fe400078e0200 */
[----:B------:R-:W-:Y:S01]  /*0cd0*/  IMAD R8, R21, 0x9, R8 ;  /* 0x0000000915087824 */ /* 0x000fe200078e0208 */
[----:B------:R-:W-:Y:S01]  /*0ce0*/  ISETP.LT.AND P3, PT, R2, 0x24, !P0 ;  /* 0x000000240200780c */ /* 0x000fe20004761270 */
[----:B------:R-:W-:Y:S01]  /*0cf0*/  IMAD R16, R15, 0x900, R16 ;  /* 0x000009000f107824 */ /* 0x000fe200078e0210 */
[----:B------:R-:W-:Y:S01]  /*0d00*/  ISETP.LT.AND P4, PT, R0, 0x24, !P0 ;  /* 0x000000240000780c */ /* 0x000fe20004781270 */
[----:B------:R-:W-:Y:S01]  /*0d10*/  IMAD R7, R7, 0x900, R8 ;  /* 0x0000090007077824 */ /* 0x000fe200078e0208 */
[----:B------:R-:W-:Y:S01]  /*0d20*/  LEA.HI R0, R18, R23, RZ, 0x1 ;  /* 0x0000001712007211 */ /* 0x000fe200078f08ff */
[----:B------:R-:W-:Y:S01]  /*0d30*/  IMAD R8, R19, -0x9, R6 ;  /* 0xfffffff713087824 */ /* 0x000fe200078e0206 */
[----:B------:R-:W-:-:S02]  /*0d40*/  LOP3.LUT R15, R14, 0x200, RZ, 0xfc, !PT ;  /* 0x000002000e0f7812 */ /* 0x000fc400078efcff */
[C---:B------:R-:W-:Y:S01]  /*0d50*/  LOP3.LUT R18, R14.reuse, 0x300, RZ, 0xfc, !PT ;  /* 0x000003000e127812 */ /* 0x040fe200078efcff */
[----:B------:R-:W-:Y:S01]  /*0d60*/  IMAD R23, R14, 0x4, R25 ;  /* 0x000000040e177824 */ /* 0x000fe200078e0219 */
[----:B------:R-:W-:Y:S01]  /*0d70*/  SHF.R.U32.HI R15, RZ, 0x4, R15 ;  /* 0x00000004ff0f7819 */ /* 0x000fe2000001160f */
[----:B------:R-:W-:Y:S01]  /*0d80*/  IMAD R8, R19, 0x900, R8 ;  /* 0x0000090013087824 */ /* 0x000fe200078e0208 */
[----:B------:R-:W-:Y:S02]  /*0d90*/  SHF.R.U32.HI R18, RZ, 0x4, R18 ;  /* 0x00000004ff127819 */ /* 0x000fe40000011612 */
[----:B------:R-:W-:Y:S01]  /*0da0*/  ISETP.LT.AND P1, PT, R6, 0x24, !P0 ;  /* 0x000000240600780c */ /* 0x000fe20004721270 */
[----:B0-----:R-:W-:Y:S01]  /*0db0*/  IMAD.WIDE R6, R7, 0x4, R4 ;  /* 0x0000000407067825 */ /* 0x001fe200078e0204 */
[----:B------:R-:W-:Y:S01]  /*0dc0*/  LOP3.LUT R19, R14, 0x400, RZ, 0xfc, !PT ;  /* 0x000004000e137812 */ /* 0x000fe200078efcff */
[----:B------:R-:W0:Y:S01]  /*0dd0*/  LDS R23, [R23+0x400] ;  /* 0x0004000017177984 */ /* 0x000e220000000800 */
[----:B------:R-:W-:-:S02]  /*0de0*/  LOP3.LUT R15, R15, 0x2c, RZ, 0xc0, !PT ;  /* 0x0000002c0f0f7812 */ /* 0x000fc400078ec0ff */
[----:B------:R-:W-:Y:S02]  /*0df0*/  LOP3.LUT R18, R18, 0x3c, RZ, 0xc0, !PT ;  /* 0x0000003c12127812 */ /* 0x000fe400078ec0ff */
[----:B------:R-:W-:Y:S01]  /*0e00*/  SHF.R.U32.HI R19, RZ, 0x4, R19 ;  /* 0x00000004ff137819 */ /* 0x000fe20000011613 */
[----:B-1----:R1:W-:Y:S03]  /*0e10*/  @P3 STG.E desc[UR6][R6.64], R3 ;  /* 0x0000000306003986 */ /* 0x0023e6000c101906 */
[----:B------:R-:W-:Y:S01]  /*0e20*/  LOP3.LUT R19, R19, 0x4c, RZ, 0xc0, !PT ;  /* 0x0000004c13137812 */ /* 0x000fe200078ec0ff */
[----:B-1----:R-:W-:Y:S01]  /*0e30*/  VIADD R3, R15, UR4 ;  /* 0x000000040f037c36 */ /* 0x002fe20008000000 */
[----:B------:R-:W-:Y:S01]  /*0e40*/  SHF.R.U32.HI R6, RZ, 0x4, R20 ;  /* 0x00000004ff067819 */ /* 0x000fe20000011614 */
[----:B------:R-:W-:Y:S02]  /*0e50*/  VIADD R7, R18, UR4 ;  /* 0x0000000412077c36 */ /* 0x000fe40008000000 */
[----:B------:R-:W-:Y:S01]  /*0e60*/  IMAD R3, R14, 0x4, R3 ;  /* 0x000000040e037824 */ /* 0x000fe200078e0203 */
[----:B------:R-:W-:Y:S01]  /*0e70*/  LOP3.LUT R6, R6, 0x5c, RZ, 0xc0, !PT ;  /* 0x0000005c06067812 */ /* 0x000fe200078ec0ff */
[----:B------:R-:W-:-:S02]  /*0e80*/  IMAD R20, R14, 0x4, R7 ;  /* 0x000000040e147824 */ /* 0x000fc400078e0207 */
[----:B------:R-:W-:Y:S02]  /*0e90*/  VIADD R19, R19, UR4 ;  /* 0x0000000413137c36 */ /* 0x000fe40008000000 */
[----:B------:R-:W1:Y:S01]  /*0ea0*/  LDS R3, [R3+0x800] ;  /* 0x0008000003037984 */ /* 0x000e620000000800 */
[----:B------:R-:W-:Y:S02]  /*0eb0*/  VIADD R7, R6, UR4 ;  /* 0x0000000406077c36 */ /* 0x000fe40008000000 */
[C---:B------:R-:W-:Y:S01]  /*0ec0*/  IMAD R19, R14.reuse, 0x4, R19 ;  /* 0x000000040e137824 */ /* 0x040fe200078e0213 */
[----:B------:R-:W2:Y:S01]  /*0ed0*/  LDS R20, [R20+0xc00] ;  /* 0x000c000014147984 */ /* 0x000ea20000000800 */
[----:B------:R-:W-:Y:S01]  /*0ee0*/  IMAD R27, R14, 0x4, R7 ;  /* 0x000000040e1b7824 */ /* 0x000fe200078e0207 */
[----:B------:R-:W-:-:S03]  /*0ef0*/  LOP3.LUT R15, R2, 0x1c, RZ, 0xfc, !PT ;  /* 0x0000001c020f7812 */ /* 0x000fc600078efcff */
[----:B------:R-:W3:Y:S02]  /*0f00*/  LDS R19, [R19+0x1000] ;  /* 0x0010000013137984 */ /* 0x000ee40000000800 */
[----:B------:R-:W-:Y:S02]  /*0f10*/  IMAD.HI R18, R15, 0x38e38e39, RZ ;  /* 0x38e38e390f127827 */ /* 0x000fe400078e02ff */
[----:B------:R-:W4:Y:S01]  /*0f20*/  LDS R27, [R27+0x1400] ;  /* 0x001400001b1b7984 */ /* 0x000f220000000800 */
[----:B------:R-:W-:Y:S01]  /*0f30*/  ISETP.LT.AND P3, PT, R22, 0x24, !P0 ;  /* 0x000000241600780c */ /* 0x000fe20004761270 */
[----:B------:R-:W-:Y:S01]  /*0f40*/  IMAD R22, R17, -0x9, R22 ;  /* 0xfffffff711167824 */ /* 0x000fe200078e0216 */
[----:B------:R-:W-:Y:S01]  /*0f50*/  SHF.R.S32.HI R25, RZ, 0x1, R18 ;  /* 0x00000001ff197819 */ /* 0x000fe20000011412 */
[----:B------:R-:W-:Y:S01]  /*0f60*/  IMAD R7, R21, 0x9, R16 ;  /* 0x0000000915077824 */ /* 0x000fe200078e0210 */
[----:B------:R-:W-:Y:S02]  /*0f70*/  ISETP.LT.AND P5, PT, R12, 0x24, !P0 ;  /* 0x000000240c00780c */ /* 0x000fe400047a1270 */
[----:B------:R-:W-:Y:S01]  /*0f80*/  LEA.HI R16, R18, R25, RZ, 0x1 ;  /* 0x0000001912107211 */ /* 0x000fe200078f08ff */
[----:B------:R-:W-:Y:S01]  /*0f90*/  IMAD R18, R17, 0x900, R22 ;  /* 0x0000090011127824 */ /* 0x000fe200078e0216 */
[----:B------:R-:W-:Y:S01]  /*0fa0*/  LOP3.LUT R17, R2, 0x20, RZ, 0xfc, !PT ;  /* 0x0000002002117812 */ /* 0x000fe200078efcff */
[----:B------:R-:W-:-:S04]  /*0fb0*/  IMAD.WIDE R6, R7, 0x4, R4 ;  /* 0x0000000407067825 */ /* 0x000fc800078e0204 */
[C---:B------:R-:W-:Y:S01]  /*0fc0*/  IMAD R12, R9.reuse, -0x9, R12 ;  /* 0xfffffff7090c7824 */ /* 0x040fe200078e020c */
[----:B0-----:R0:W-:Y:S01]  /*0fd0*/  @P4 STG.E desc[UR6][R6.64], R23 ;  /* 0x0000001706004986 */ /* 0x0011e2000c101906 */
[----:B------:R-:W-:Y:S02]  /*0fe0*/  ISETP.LT.AND P4, PT, R10, 0x24, !P0 ;  /* 0x000000240a00780c */ /* 0x000fe40004781270 */
[----:B------:R-:W-:Y:S01]  /*0ff0*/  IMAD R12, R9, 0x900, R12 ;  /* 0x00000900090c7824 */ /* 0x000fe200078e020c */
[----:B------:R-:W-:Y:S01]  /*1000*/  ISETP.LT.AND P6, PT, R13, 0x24, !P0 ;  /* 0x000000240d00780c */ /* 0x000fe200047c1270 */
[----:B------:R-:W-:-:S04]  /*1010*/  IMAD.HI R9, R17, 0x38e38e39, RZ ;  /* 0x38e38e3911097827 */ /* 0x000fc800078e02ff */
[----:B------:R-:W-:Y:S02]  /*1020*/  IMAD R10, R11, -0x9, R10 ;  /* 0xfffffff70b0a7824 */ /* 0x000fe400078e020a */
[----:B------:R-:W-:Y:S01]  /*1030*/  IMAD R13, R0, -0x9, R13 ;  /* 0xfffffff7000d7824 */ /* 0x000fe200078e020d */
[----:B0-----:R-:W-:Y:S01]  /*1040*/  SHF.R.S32.HI R6, RZ, 0x1, R9 ;  /* 0x00000001ff067819 */ /* 0x001fe20000011409 */
[C---:B------:R-:W-:Y:S02]  /*1050*/  IMAD R23, R21.reuse, 0x9, R8 ;  /* 0x0000000915177824 */ /* 0x040fe400078e0208 */
[----:B------:R-:W-:Y:S01]  /*1060*/  IMAD R25, R21, 0x9, R18 ;  /* 0x0000000915197824 */ /* 0x000fe200078e0212 */
[----:B------:R-:W-:Y:S01]  /*1070*/  LOP3.LUT R18, R2, 0x24, RZ, 0xfc, !PT ;  /* 0x0000002402127812 */ /* 0x000fe200078efcff */
[----:B------:R-:W-:Y:S02]  /*1080*/  IMAD R10, R11, 0x900, R10 ;  /* 0x000009000b0a7824 */ /* 0x000fe400078e020a */
[----:B------:R-:W-:Y:S01]  /*1090*/  IMAD R26, R0, 0x900, R13 ;  /* 0x00000900001a7824 */ /* 0x000fe200078e020d */
[----:B------:R-:W-:Y:S01]  /*10a0*/  LOP3.LUT R0, R2, 0x28, RZ, 0xfc, !PT ;  /* 0x0000002802007812 */ /* 0x000fe200078efcff */
[----:B------:R-:W-:Y:S01]  /*10b0*/  IMAD.WIDE R22, R23, 0x4, R4 ;  /* 0x0000000417167825 */ /* 0x000fe200078e0204 */
[----:B------:R-:W-:-:S03]  /*10c0*/  LEA.HI R6, R9, R6, RZ, 0x1 ;  /* 0x0000000609067211 */ /* 0x000fc600078f08ff */
[----:B------:R-:W-:Y:S01]  /*10d0*/  IMAD.WIDE R24, R25, 0x4, R4 ;  /* 0x0000000419187825 */ /* 0x000fe200078e0204 */
[----:B-1----:R-:W-:Y:S03]  /*10e0*/  @P1 STG.E desc[UR6][R22.64], R3 ;  /* 0x0000000316001986 */ /* 0x002fe6000c101906 */
[----:B------:R-:W-:-:S04]  /*10f0*/  IMAD.HI R7, R18, 0x38e38e39, RZ ;  /* 0x38e38e3912077827 */ /* 0x000fc800078e02ff */
[C---:B------:R-:W-:Y:S02]  /*1100*/  IMAD R9, R21.reuse, 0x9, R10 ;  /* 0x0000000915097824 */ /* 0x040fe400078e020a */
[----:B------:R-:W-:Y:S01]  /*1110*/  IMAD.HI R28, R0, 0x38e38e39, RZ ;  /* 0x38e38e39001c7827 */ /* 0x000fe200078e02ff */
[----:B--2---:R0:W-:Y:S03]  /*1120*/  @P3 STG.E desc[UR6][R24.64], R20 ;  /* 0x0000001418003986 */ /* 0x0041e6000c101906 */
[----:B------:R-:W-:Y:S02]  /*1130*/  IMAD R11, R21, 0x9, R12 ;  /* 0x00000009150b7824 */ /* 0x000fe400078e020c */
[----:B------:R-:W-:-:S04]  /*1140*/  IMAD.WIDE R8, R9, 0x4, R4 ;  /* 0x0000000409087825 */ /* 0x000fc800078e0204 */
[----:B------:R-:W-:Y:S01]  /*1150*/  IMAD R13, R21, 0x9, R26 ;  /* 0x00000009150d7824 */ /* 0x000fe200078e021a */
[----:B------:R-:W-:Y:S02]  /*1160*/  SHF.R.S32.HI R26, RZ, 0x1, R28 ;  /* 0x00000001ff1a7819 */ /* 0x000fe4000001141c */
[----:B0-----:R-:W-:Y:S01]  /*1170*/  SHF.R.S32.HI R20, RZ, 0x1, R7 ;  /* 0x00000001ff147819 */ /* 0x001fe20000011407 */
[--C-:B------:R-:W-:Y:S01]  /*1180*/  IMAD.WIDE R10, R11, 0x4, R4.reuse ;  /* 0x000000040b0a7825 */ /* 0x100fe200078e0204 */
[----:B---3--:R0:W-:Y:S01]  /*1190*/  @P4 STG.E desc[UR6][R8.64], R19 ;  /* 0x0000001308004986 */ /* 0x0081e2000c101906 */
[C---:B------:R-:W-:Y:S02]  /*11a0*/  LOP3.LUT R25, R14.reuse, 0x700, RZ, 0xfc, !PT ;  /* 0x000007000e197812 */ /* 0x040fe400078efcff */
[----:B------:R-:W-:Y:S01]  /*11b0*/  IMAD.WIDE R12, R13, 0x4, R4 ;  /* 0x000000040d0c7825 */ /* 0x000fe200078e0204 */
[----:B------:R-:W-:Y:S02]  /*11c0*/  LEA.HI R7, R7, R20, RZ, 0x1 ;  /* 0x0000001407077211 */ /* 0x000fe400078f08ff */
[----:B------:R-:W-:-:S02]  /*11d0*/  LOP3.LUT R20, R14, 0x800, RZ, 0xfc, !PT ;  /* 0x000008000e147812 */ /* 0x000fc400078efcff */
[----:B------:R-:W-:Y:S02]  /*11e0*/  LEA.HI R3, R28, R26, RZ, 0x1 ;  /* 0x0000001a1c037211 */ /* 0x000fe400078f08ff */
[C---:B------:R-:W-:Y:S02]  /*11f0*/  LOP3.LUT R22, R14.reuse, 0x900, RZ, 0xfc, !PT ;  /* 0x000009000e167812 */ /* 0x040fe400078efcff */
[C---:B0-----:R-:W-:Y:S02]  /*1200*/  LOP3.LUT R8, R14.reuse, 0xf00, RZ, 0xfc, !PT ;  /* 0x00000f000e087812 */ /* 0x041fe400078efcff */
[C---:B------:R-:W-:Y:S01]  /*1210*/  LOP3.LUT R23, R14.reuse, 0xa00, RZ, 0xfc, !PT ;  /* 0x00000a000e177812 */ /* 0x040fe200078efcff */
[----:B----4-:R0:W-:Y:S01]  /*1220*/  @P5 STG.E desc[UR6][R10.64], R27 ;  /* 0x0000001b0a005986 */ /* 0x0101e2000c101906 */
[C---:B------:R-:W-:Y:S02]  /*1230*/  LOP3.LUT R24, R14.reuse, 0xb00, RZ, 0xfc, !PT ;  /* 0x00000b000e187812 */ /* 0x040fe400078efcff */
[----:B------:R-:W-:-:S02]  /*1240*/  LOP3.LUT R26, R14, 0xc00, RZ, 0xfc, !PT ;  /* 0x00000c000e1a7812 */ /* 0x000fc400078efcff */
[C---:B------:R-:W-:Y:S02]  /*1250*/  LOP3.LUT R28, R14.reuse, 0xd00, RZ, 0xfc, !PT ;  /* 0x00000d000e1c7812 */ /* 0x040fe400078efcff */
[----:B------:R-:W-:Y:S01]  /*1260*/  LOP3.LUT R9, R14, 0xe00, RZ, 0xfc, !PT ;  /* 0x00000e000e097812 */ /* 0x000fe200078efcff */
[----:B------:R1:W-:Y:S01]  /*1270*/  @P6 STG.E desc[UR6][R12.64], R29 ;  /* 0x0000001d0c006986 */ /* 0x0003e2000c101906 */
[----:B------:R-:W-:Y:S02]  /*1280*/  SHF.R.U32.HI R25, RZ, 0x4, R25 ;  /* 0x00000004ff197819 */ /* 0x000fe40000011619 */
[----:B------:R-:W-:Y:S02]  /*1290*/  SHF.R.U32.HI R20, RZ, 0x4, R20 ;  /* 0x00000004ff147819 */ /* 0x000fe40000011614 */
[----:B0-----:R-:W-:Y:S02]  /*12a0*/  SHF.R.U32.HI R27, RZ, 0x4, R8 ;  /* 0x00000004ff1b7819 */ /* 0x001fe40000011608 */
[----:B------:R-:W-:-:S02]  /*12b0*/  SHF.R.U32.HI R19, RZ, 0x4, R22 ;  /* 0x00000004ff137819 */ /* 0x000fc40000011616 */
[----:B------:R-:W-:Y:S02]  /*12c0*/  LOP3.LUT R8, R2, 0x2c, RZ, 0xfc, !PT ;  /* 0x0000002c02087812 */ /* 0x000fe400078efcff */
[----:B------:R-:W-:Y:S02]  /*12d0*/  SHF.R.U32.HI R11, RZ, 0x4, R26 ;  /* 0x00000004ff0b7819 */ /* 0x000fe4000001161a */
[----:B-1----:R-:W-:Y:S02]  /*12e0*/  SHF.R.U32.HI R13, RZ, 0x4, R23 ;  /* 0x00000004ff0d7819 */ /* 0x002fe40000011617 */
[----:B------:R-:W-:Y:S02]  /*12f0*/  SHF.R.U32.HI R12, RZ, 0x4, R24 ;  /* 0x00000004ff0c7819 */ /* 0x000fe40000011618 */
[----:B------:R-:W-:Y:S02]  /*1300*/  SHF.R.U32.HI R29, RZ, 0x4, R28 ;  /* 0x00000004ff1d7819 */ /* 0x000fe4000001161c */
[----:B------:R-:W-:-:S02]  /*1310*/  SHF.R.U32.HI R9, RZ, 0x4, R9 ;  /* 0x00000004ff097819 */ /* 0x000fc40000011609 */
[----:B------:R-:W-:Y:S02]  /*1320*/  LOP3.LUT R25, R25, 0x7c, RZ, 0xc0, !PT ;  /* 0x0000007c19197812 */ /* 0x000fe400078ec0ff */
[----:B------:R-:W-:Y:S01]  /*1330*/  LOP3.LUT R20, R20, 0x8c, RZ, 0xc0, !PT ;  /* 0x0000008c14147812 */ /* 0x000fe200078ec0ff */
[----:B------:R-:W-:Y:S01]  /*1340*/  IMAD.HI R23, R8, 0x38e38e39, RZ ;  /* 0x38e38e3908177827 */ /* 0x000fe200078e02ff */
[----:B------:R-:W-:Y:S02]  /*1350*/  LOP3.LUT R19, R19, 0x9c, RZ, 0xc0, !PT ;  /* 0x0000009c13137812 */ /* 0x000fe400078ec0ff */
[----:B------:R-:W-:Y:S02]  /*1360*/  LOP3.LUT R13, R13, 0xac, RZ, 0xc0, !PT ;  /* 0x000000ac0d0d7812 */ /* 0x000fe400078ec0ff */
[----:B------:R-:W-:Y:S02]  /*1370*/  LOP3.LUT R12, R12, 0xbc, RZ, 0xc0, !PT ;  /* 0x000000bc0c0c7812 */ /* 0x000fe400078ec0ff */
[----:B------:R-:W-:-:S02]  /*1380*/  LOP3.LUT R11, R11, 0xcc, RZ, 0xc0, !PT ;  /* 0x000000cc0b0b7812 */ /* 0x000fc400078ec0ff */
[----:B------:R-:W-:Y:S02]  /*1390*/  LOP3.LUT R29, R29, 0xdc, RZ, 0xc0, !PT ;  /* 0x000000dc1d1d7812 */ /* 0x000fe400078ec0ff */
[----:B------:R-:W-:Y:S01]  /*13a0*/  LOP3.LUT R9, R9, 0xec, RZ, 0xc0, !PT ;  /* 0x000000ec09097812 */ /* 0x000fe200078ec0ff */
[----:B------:R-:W-:Y:S01]  /*13b0*/  VIADD R25, R25, UR4 ;  /* 0x0000000419197c36 */ /* 0x000fe20008000000 */
[----:B------:R-:W-:Y:S01]  /*13c0*/  LOP3.LUT R27, R27, 0xfc, RZ, 0xc0, !PT ;  /* 0x000000fc1b1b7812 */ /* 0x000fe200078ec0ff */
[----:B------:R-:W-:Y:S01]  /*13d0*/  VIADD R20, R20, UR4 ;  /* 0x0000000414147c36 */ /* 0x000fe20008000000 */
[----:B------:R-:W-:Y:S01]  /*13e0*/  ISETP.LT.AND P1, PT, R15, 0x24, !P0 ;  /* 0x000000240f00780c */ /* 0x000fe20004721270 */
[----:B------:R-:W-:Y:S01]  /*13f0*/  VIADD R19, R19, UR4 ;  /* 0x0000000413137c36 */ /* 0x000fe20008000000 */
[----:B------:R-:W-:Y:S01]  /*1400*/  ISETP.LT.AND P0, PT, R17, 0x24, !P0 ;  /* 0x000000241100780c */ /* 0x000fe20004701270 */
[----:B------:R-:W-:Y:S01]  /*1410*/  VIADD R13, R13, UR4 ;  /* 0x000000040d0d7c36 */ /* 0x000fe20008000000 */
[----:B------:R-:W-:Y:S01]  /*1420*/  SHF.R.S32.HI R22, RZ, 0x1, R23 ;  /* 0x00000001ff167819 */ /* 0x000fe20000011417 */
[----:B------:R-:W-:-:S02]  /*1430*/  VIADD R12, R12, UR4 ;  /* 0x000000040c0c7c36 */ /* 0x000fc40008000000 */
[----:B------:R-:W-:Y:S02]  /*1440*/  VIADD R11, R11, UR4 ;  /* 0x000000040b0b7c36 */ /* 0x000fe40008000000 */
[----:B------:R-:W-:Y:S02]  /*1450*/  VIADD R29, R29, UR4 ;  /* 0x000000041d1d7c36 */ /* 0x000fe40008000000 */
[----:B------:R-:W-:Y:S02]  /*1460*/  VIADD R9, R9, UR4 ;  /* 0x0000000409097c36 */ /* 0x000fe40008000000 */
[----:B------:R-:W-:Y:S01]  /*1470*/  IMAD R24, R7, -0x9, R18 ;  /* 0xfffffff707187824 */ /* 0x000fe200078e0212 */
[----:B------:R-:W-:Y:S01]  /*1480*/  LOP3.LUT R18, R2, 0x34, RZ, 0xfc, !PT ;  /* 0x0000003402127812 */ /* 0x000fe200078efcff */
[----:B------:R-:W-:Y:S02]  /*1490*/  VIADD R27, R27, UR4 ;  /* 0x000000041b1b7c36 */ /* 0x000fe40008000000 */
[----:B------:R-:W-:-:S02]  /*14a0*/  IMAD R25, R14, 0x4, R25 ;  /* 0x000000040e197824 */ /* 0x000fc400078e0219 */
[----:B------:R-:W-:Y:S02]  /*14b0*/  IMAD R15, R16, -0x9, R15 ;  /* 0xfffffff7100f7824 */ /* 0x000fe400078e020f */
[----:B------:R-:W-:Y:S02]  /*14c0*/  IMAD R17, R6, -0x9, R17 ;  /* 0xfffffff706117824 */ /* 0x000fe400078e0211 */
[C---:B------:R-:W-:Y:S01]  /*14d0*/  IMAD R20, R14.reuse, 0x4, R20 ;  /* 0x000000040e147824 */ /* 0x040fe200078e0214 */
[----:B------:R-:W-:Y:S01]  /*14e0*/  LEA.HI R23, R23, R22, RZ, 0x1 ;  /* 0x0000001617177211 */ /* 0x000fe200078f08ff */
[C---:B------:R-:W-:Y:S02]  /*14f0*/  IMAD R19, R14.reuse, 0x4, R19 ;  /* 0x000000040e137824 */ /* 0x040fe400078e0213 */
[C---:B------:R-:W-:Y:S02]  /*1500*/  IMAD R13, R14.reuse, 0x4, R13 ;  /* 0x000000040e0d7824 */ /* 0x040fe400078e020d */
[----:B------:R-:W-:-:S02]  /*1510*/  IMAD R12, R14, 0x4, R12 ;  /* 0x000000040e0c7824 */ /* 0x000fc400078e020c */
[C---:B------:R-:W-:Y:S02]  /*1520*/  IMAD R11, R14.reuse, 0x4, R11 ;  /* 0x000000040e0b7824 */ /* 0x040fe400078e020b */
[C---:B------:R-:W-:Y:S01]  /*1530*/  IMAD R10, R14.reuse, 0x4, R29 ;  /* 0x000000040e0a7824 */ /* 0x040fe200078e021d */
[----:B------:R-:W-:Y:S01]  /*1540*/  LDS R13, [R13+0x2800] ;  /* 0x002800000d0d7984 */ /* 0x000fe20000000800 */
[C---:B------:R-:W-:Y:S02]  /*1550*/  IMAD R9, R14.reuse, 0x4, R9 ;  /* 0x000000040e097824 */ /* 0x040fe400078e0209 */
[----:B------:R-:W-:Y:S01]  /*1560*/  IMAD R14, R14, 0x4, R27 ;  /* 0x000000040e0e7824 */ /* 0x000fe200078e021b */
[----:B------:R-:W-:Y:S01]  /*1570*/  LDS R12, [R12+0x2c00] ;  /* 0x002c00000c0c7984 */ /* 0x000fe20000000800 */
[----:B------:R-:W-:Y:S01]  /*1580*/  IMAD R16, R16, 0x900, R15 ;  /* 0x0000090010107824 */ /* 0x000fe200078e020f */
[----:B------:R-:W-:Y:S01]  /*1590*/  LOP3.LUT R15, R2, 0x30, RZ, 0xfc, !PT ;  /* 0x00000030020f7812 */ /* 0x000fe200078efcff */
[----:B------:R-:W-:-:S02]  /*15a0*/  IMAD R22, R6, 0x900, R17 ;  /* 0x0000090006167824 */ /* 0x000fc400078e0211 */
[----:B------:R-:W-:Y:S01]  /*15b0*/  IMAD.HI R27, R18, 0x38e38e39, RZ ;  /* 0x38e38e39121b7827 */ /* 0x000fe200078e02ff */
[----:B------:R-:W0:Y:S03]  /*15c0*/  LDS R6, [R25+0x1c00] ;  /* 0x001c000019067984 */ /* 0x000e260000000800 */
[----:B------:R-:W-:Y:S01]  /*15d0*/  IMAD R0, R3, -0x9, R0 ;  /* 0xfffffff703007824 */ /* 0x000fe200078e0200 */
[----:B------:R-:W1:Y:S01]  /*15e0*/  LDS R17, [R20+0x2000] ;  /* 0x0020000014117984 */ /* 0x000e620000000800 */
[----:B------:R-:W-:-:S03]  /*15f0*/  IMAD R24, R7, 0x900, R24 ;  /* 0x0000090007187824 */ /* 0x000fc600078e0218 */
[----:B------:R2:W3:Y:S01]  /*1600*/  LDS R7, [R19+0x2400] ;  /* 0x0024000013077984 */ /* 0x0004e20000000800 */
[----:B------:R-:W-:Y:S01]  /*1610*/  IMAD R0, R3, 0x900, R0 ;  /* 0x0000090003007824 */ /* 0x000fe200078e0200 */
[----:B------:R-:W-:Y:S01]  /*1620*/  SHF.R.S32.HI R28, RZ, 0x1, R27 ;  /* 0x00000001ff1c7819 */ /* 0x000fe2000001141b */
[----:B------:R-:W-:Y:S01]  /*1630*/  IMAD.HI R26, R15, 0x38e38e39, RZ ;  /* 0x38e38e390f1a7827 */ /* 0x000fe200078e02ff */
[----:B------:R4:W5:Y:S04]  /*1640*/  LDS R3, [R11+0x3000] ;  /* 0x003000000b037984 */ /* 0x0009680000000800 */
[----:B------:R-:W0:Y:S01]  /*1650*/  LDS R20, [R10+0x3400] ;  /* 0x003400000a147984 */ /* 0x000e220000000800 */
[----:B------:R-:W-:-:S03]  /*1660*/  LEA.HI R27, R27, R28, RZ, 0x1 ;  /* 0x0000001c1b1b7211 */ /* 0x000fc600078f08ff */
[----:B------:R1:W0:Y:S01]  /*1670*/  LDS R25, [R9+0x3800] ;  /* 0x0038000009197984 */ /* 0x0002220000000800 */
[----:B------:R-:W-:Y:S02]  /*1680*/  SHF.R.S32.HI R29, RZ, 0x1, R26 ;  /* 0x00000001ff1d7819 */ /* 0x000fe4000001141a */
[----:B------:R-:W-:Y:S01]  /*1690*/  LOP3.LUT R28, R2, 0x38, RZ, 0xfc, !PT ;  /* 0x00000038021c7812 */ /* 0x000fe200078efcff */
[----:B------:R-:W-:Y:S01]  /*16a0*/  IMAD R8, R23, -0x9, R8 ;  /* 0xfffffff717087824 */ /* 0x000fe200078e0208 */
[----:B------:R-:W-:-:S03]  /*16b0*/  LEA.HI R26, R26, R29, RZ, 0x1 ;  /* 0x0000001d1a1a7211 */ /* 0x000fc600078f08ff */
[----:B------:R-:W-:-:S04]  /*16c0*/  IMAD.HI R29, R28, 0x38e38e39, RZ ;  /* 0x38e38e391c1d7827 */ /* 0x000fc800078e02ff */
[----:B------:R-:W-:Y:S01]  /*16d0*/  IMAD R23, R23, 0x900, R8 ;  /* 0x0000090017177824 */ /* 0x000fe200078e0208 */
[----:B------:R-:W-:Y:S01]  /*16e0*/  SHF.R.S32.HI R8, RZ, 0x1, R29 ;  /* 0x00000001ff087819 */ /* 0x000fe2000001141d */
[----:B--2---:R-:W-:-:S03]  /*16f0*/  IMAD R19, R26, -0x9, R15 ;  /* 0xfffffff71a137824 */ /* 0x004fc600078e020f */
[----:B------:R-:W-:Y:S01]  /*1700*/  LEA.HI R15, R29, R8, RZ, 0x1 ;  /* 0x000000081d0f7211 */ /* 0x000fe200078f08ff */
[----:B------:R-:W-:Y:S02]  /*1710*/  IMAD R26, R26, 0x900, R19 ;  /* 0x000009001a1a7824 */ /* 0x000fe400078e0213 */
[----:B----4-:R-:W-:Y:S02]  /*1720*/  IMAD R11, R21, 0x9, R16 ;  /* 0x00000009150b7824 */ /* 0x010fe400078e0210 */
[----:B------:R-:W-:Y:S02]  /*1730*/  IMAD R18, R27, -0x9, R18 ;  /* 0xfffffff71b127824 */ /* 0x000fe400078e0212 */
[----:B------:R-:W-:Y:S02]  /*1740*/  IMAD R19, R21, 0x9, R22 ;  /* 0x0000000915137824 */ /* 0x000fe400078e0216 */
[----:B------:R-:W-:Y:S02]  /*1750*/  IMAD R28, R15, -0x9, R28 ;  /* 0xfffffff70f1c7824 */ /* 0x000fe400078e021c */
[----:B------:R-:W-:-:S02]  /*1760*/  IMAD R29, R21, 0x9, R24 ;  /* 0x00000009151d7824 */ /* 0x000fc400078e0218 */
[----:B-1----:R-:W-:-:S04]  /*1770*/  IMAD.WIDE R8, R11, 0x4, R4 ;  /* 0x000000040b087825 */ /* 0x002fc800078e0204 */
[----:B------:R-:W-:Y:S02]  /*1780*/  IMAD R27, R27, 0x900, R18 ;  /* 0x000009001b1b7824 */ /* 0x000fe400078e0212 */
[----:B------:R-:W-:-:S04]  /*1790*/  IMAD.WIDE R10, R19, 0x4, R4 ;  /* 0x00000004130a7825 */ /* 0x000fc800078e0204 */
[----:B------:R-:W-:Y:S02]  /*17a0*/  IMAD R16, R15, 0x900, R28 ;  /* 0x000009000f107824 */ /* 0x000fe400078e021c */
[----:B------:R-:W-:-:S04]  /*17b0*/  IMAD.WIDE R18, R29, 0x4, R4 ;  /* 0x000000041d127825 */ /* 0x000fc800078e0204 */
[C---:B------:R-:W-:Y:S02]  /*17c0*/  IMAD R15, R21.reuse, 0x9, R0 ;  /* 0x00000009150f7824 */ /* 0x040fe400078e0200 */
[C---:B------:R-:W-:Y:S02]  /*17d0*/  IMAD R29, R21.reuse, 0x9, R23 ;  /* 0x00000009151d7824 */ /* 0x040fe400078e0217 */
[C---:B------:R-:W-:Y:S02]  /*17e0*/  IMAD R28, R21.reuse, 0x9, R26 ;  /* 0x00000009151c7824 */ /* 0x040fe400078e021a */
[C---:B------:R-:W-:Y:S02]  /*17f0*/  IMAD R0, R21.reuse, 0x9, R27 ;  /* 0x0000000915007824 */ /* 0x040fe400078e021b */
[----:B------:R-:W-:Y:S02]  /*1800*/  IMAD R16, R21, 0x9, R16 ;  /* 0x0000000915107824 */ /* 0x000fe400078e0210 */
[--C-:B------:R-:W-:Y:S01]  /*1810*/  IMAD.WIDE R22, R15, 0x4, R4.reuse ;  /* 0x000000040f167825 */ /* 0x100fe200078e0204 */
[----:B0-----:R0:W-:Y:S03]  /*1820*/  @P1 STG.E desc[UR6][R8.64], R6 ;  /* 0x0000000608001986 */ /* 0x0011e6000c101906 */
[--C-:B------:R-:W-:Y:S01]  /*1830*/  IMAD.WIDE R26, R29, 0x4, R4.reuse ;  /* 0x000000041d1a7825 */ /* 0x100fe200078e0204 */
[----:B------:R1:W-:Y:S03]  /*1840*/  @P0 STG.E desc[UR6][R10.64], R17 ;  /* 0x000000110a000986 */ /* 0x0003e6000c101906 */
[--C-:B------:R-:W-:Y:S01]  /*1850*/  IMAD.WIDE R28, R28, 0x4, R4.reuse ;  /* 0x000000041c1c7825 */ /* 0x100fe200078e0204 */
[----:B---3--:R2:W-:Y:S03]  /*1860*/  @P2 STG.E desc[UR6][R18.64], R7 ;  /* 0x0000000712002986 */ /* 0x0085e6000c101906 */
[--C-:B0-----:R-:W-:Y:S01]  /*1870*/  IMAD.WIDE R8, R0, 0x4, R4.reuse ;  /* 0x0000000400087825 */ /* 0x101fe200078e0204 */
[----:B------:R2:W-:Y:S03]  /*1880*/  @P2 STG.E desc[UR6][R22.64], R13 ;  /* 0x0000000d16002986 */ /* 0x0005e6000c101906 */
[----:B-1----:R-:W-:Y:S01]  /*1890*/  IMAD.WIDE R10, R16, 0x4, R4 ;  /* 0x00000004100a7825 */ /* 0x002fe200078e0204 */
[----:B------:R2:W-:Y:S04]  /*18a0*/  @P2 STG.E desc[UR6][R26.64], R12 ;  /* 0x0000000c1a002986 */ /* 0x0005e8000c101906 */
[----:B-----5:R2:W-:Y:S04]  /*18b0*/  @P2 STG.E desc[UR6][R28.64], R3 ;  /* 0x000000031c002986 */ /* 0x0205e8000c101906 */
[----:B------:R2:W-:Y:S04]  /*18c0*/  @P2 STG.E desc[UR6][R8.64], R20 ;  /* 0x0000001408002986 */ /* 0x0005e8000c101906 */
[----:B------:R2:W-:Y:S01]  /*18d0*/  @P2 STG.E desc[UR6][R10.64], R25 ;  /* 0x000000190a002986 */ /* 0x0005e2000c101906 */
[----:B------:R-:W-:Y:S05]  /*18e0*/  @!P2 EXIT ;  /* 0x000000000000a94d */ /* 0x000fea0003800000 */
[----:B--2---:R-:W0:Y:S01]  /*18f0*/  LDS R7, [R14+0x3c00] ;  /* 0x003c00000e077984 */ /* 0x004e220000000800 */
[----:B------:R-:W-:-:S05]  /*1900*/  LOP3.LUT R2, R2, 0x3c, RZ, 0xfc, !PT ;  /* 0x0000003c02027812 */ /* 0x000fca00078efcff */
[----:B------:R-:W-:-:S05]  /*1910*/  IMAD.HI R0, R2, 0x38e38e39, RZ ;  /* 0x38e38e3902007827 */ /* 0x000fca00078e02ff */
[----:B------:R-:W-:-:S04]  /*1920*/  SHF.R.S32.HI R3, RZ, 0x1, R0 ;  /* 0x00000001ff037819 */ /* 0x000fc80000011400 */
[----:B------:R-:W-:-:S05]  /*1930*/  LEA.HI R3, R0, R3, RZ, 0x1 ;  /* 0x0000000300037211 */ /* 0x000fca00078f08ff */
[----:B------:R-:W-:-:S04]  /*1940*/  IMAD R2, R3, -0x9, R2 ;  /* 0xfffffff703027824 */ /* 0x000fc800078e0202 */
[----:B------:R-:W-:-:S04]  /*1950*/  IMAD R2, R3, 0x900, R2 ;  /* 0x0000090003027824 */ /* 0x000fc800078e0202 */
[----:B------:R-:W-:-:S04]  /*1960*/  IMAD R21, R21, 0x9, R2 ;  /* 0x0000000915157824 */ /* 0x000fc800078e0202 */
[----:B------:R-:W-:-:S05]  /*1970*/  IMAD.WIDE R4, R21, 0x4, R4 ;  /* 0x0000000415047825 */ /* 0x000fca00078e0204 */
[----:B0-----:R-:W-:Y:S01]  /*1980*/  STG.E desc[UR6][R4.64], R7 ;  /* 0x0000000704007986 */ /* 0x001fe2000c101906 */
[----:B------:R-:W-:Y:S05]  /*1990*/  EXIT ;  /* 0x000000000000794d */ /* 0x000fea0003800000 */
.L_x_0:
[----:B------:R-:W-:-:S00]  /*19a0*/  BRA `(.L_x_0) ;  /* 0xfffffffc00fc7947 */ /* 0x000fc0000383ffff */
[----:B------:R-:W-:-:S00]  /*19b0*/  NOP ;  /* 0x0000000000007918 */ /* 0x000fc00000000000 */
        /* <DEDUP_REMOVED lines=12> */
.L_x_1:


//--------------------- .nv.shared.triton_poi_fused_convolution_leaky_relu_10 --------------------------
	.section	.nv.shared.triton_poi_fused_convolution_leaky_relu_10,"aw",@nobits
	.sectionflags	@""
	.align	16
	.zero		1024


//--------------------- .nv.constant0.triton_poi_fused_convolution_leaky_relu_10 --------------------------
	.section	.nv.constant0.triton_poi_fused_convolution_leaky_relu_10,"a",@progbits
	.sectionflags	@""
	.align	4
.nv.constant0.triton_poi_fused_convolution_leaky_relu_10:
	.zero		568
